//
// Generated by NVIDIA NVVM Compiler
//
// Compiler Build ID: CL-36424714
// Cuda compilation tools, release 13.0, V13.0.88
// Based on NVVM 20.0.0
//

.version 9.0
.target sm_100
.address_size 64

	// .globl	_Z11init_kernelPii
.extern .shared .align 16 .b8 shared_source_domain[];

.visible .entry _Z11init_kernelPii(
	.param .u64 .ptr .align 1 _Z11init_kernelPii_param_0,
	.param .u32 _Z11init_kernelPii_param_1
)
{
	.reg .b32 	%r<13>;
	.reg .b64 	%rd<10>;

	ld.param.u64 	%rd1, [_Z11init_kernelPii_param_0];
	ld.param.u32 	%r1, [_Z11init_kernelPii_param_1];
	cvta.to.global.u64 	%rd2, %rd1;
	mov.u32 	%r2, %ntid.y;
	mov.u32 	%r3, %ctaid.y;
	mov.u32 	%r4, %tid.y;
	mad.lo.s32 	%r5, %r2, %r3, %r4;
	mov.u32 	%r6, %ntid.x;
	mov.u32 	%r7, %ctaid.x;
	mov.u32 	%r8, %tid.x;
	mad.lo.s32 	%r9, %r6, %r7, %r8;
	mad.lo.s32 	%r10, %r1, %r5, %r9;
	add.s32 	%r11, %r7, %r4;
	add.s32 	%r12, %r11, %r8;
	mul.wide.u32 	%rd3, %r12, 1664525;
	add.s64 	%rd4, %rd3, 1013904223;
	mul.hi.u64 	%rd5, %rd4, 6148914691236517206;
	mul.lo.s64 	%rd6, %rd5, 3;
	sub.s64 	%rd7, %rd4, %rd6;
	mul.wide.s32 	%rd8, %r10, 4;
	add.s64 	%rd9, %rd2, %rd8;
	st.global.u32 	[%rd9], %rd7;
	bar.sync 	0;
	ret;

}
	// .globl	_Z11life_kernelPiS_ii
.visible .entry _Z11life_kernelPiS_ii(
	.param .u64 .ptr .align 1 _Z11life_kernelPiS_ii_param_0,
	.param .u64 .ptr .align 1 _Z11life_kernelPiS_ii_param_1,
	.param .u32 _Z11life_kernelPiS_ii_param_2,
	.param .u32 _Z11life_kernelPiS_ii_param_3
)
{
	.reg .pred 	%p<24>;
	.reg .b32 	%r<172>;
	.reg .b64 	%rd<13>;

	ld.param.u64 	%rd3, [_Z11life_kernelPiS_ii_param_0];
	ld.param.u64 	%rd2, [_Z11life_kernelPiS_ii_param_1];
	ld.param.u32 	%r56, [_Z11life_kernelPiS_ii_param_2];
	ld.param.u32 	%r57, [_Z11life_kernelPiS_ii_param_3];
	cvta.to.global.u64 	%rd1, %rd3;
	mov.u32 	%r58, %ctaid.x;
	mov.u32 	%r59, %ntid.x;
	mov.u32 	%r60, %tid.x;
	mad.lo.s32 	%r1, %r58, %r59, %r60;
	mov.u32 	%r61, %ctaid.y;
	mov.u32 	%r62, %ntid.y;
	mov.u32 	%r63, %tid.y;
	mad.lo.s32 	%r2, %r61, %r62, %r63;
	shr.s32 	%r64, %r56, 31;
	shr.u32 	%r65, %r64, 28;
	add.s32 	%r66, %r56, %r65;
	shr.s32 	%r3, %r66, 4;
	add.s32 	%r67, %r1, 7;
	max.s32 	%r4, %r67, %r1;
	sub.s32 	%r68, %r4, %r1;
	and.b32  	%r69, %r68, 1;
	setp.eq.b32 	%p1, %r69, 1;
	mov.u32 	%r154, %r1;
	@%p1 bra 	$L__BB1_2;
	mad.lo.s32 	%r70, %r1, %r56, %r2;
	mul.wide.s32 	%rd4, %r70, 4;
	add.s64 	%rd5, %rd1, %rd4;
	ld.global.u32 	%r71, [%rd5];
	mad.lo.s32 	%r72, %r1, %r3, %r2;
	shl.b32 	%r73, %r72, 2;
	mov.u32 	%r74, shared_source_domain;
	add.s32 	%r75, %r74, %r73;
	st.shared.u32 	[%r75], %r71;
	ld.global.u32 	%r76, [%rd5+4];
	st.shared.u32 	[%r75+4], %r76;
	ld.global.u32 	%r77, [%rd5+8];
	st.shared.u32 	[%r75+8], %r77;
	ld.global.u32 	%r78, [%rd5+12];
	st.shared.u32 	[%r75+12], %r78;
	ld.global.u32 	%r79, [%rd5+16];
	st.shared.u32 	[%r75+16], %r79;
	ld.global.u32 	%r80, [%rd5+20];
	st.shared.u32 	[%r75+20], %r80;
	ld.global.u32 	%r81, [%rd5+24];
	st.shared.u32 	[%r75+24], %r81;
	ld.global.u32 	%r82, [%rd5+28];
	st.shared.u32 	[%r75+28], %r82;
	add.s32 	%r154, %r1, 1;
$L__BB1_2:
	setp.gt.s32 	%p2, %r1, 2147483640;
	@%p2 bra 	$L__BB1_5;
	sub.s32 	%r157, %r154, %r4;
	mad.lo.s32 	%r156, %r154, %r56, %r2;
	shl.b32 	%r9, %r56, 1;
	shl.b32 	%r10, %r3, 2;
	mad.lo.s32 	%r83, %r154, %r3, %r2;
	shl.b32 	%r84, %r83, 2;
	mov.u32 	%r85, shared_source_domain;
	add.s32 	%r86, %r84, %r85;
	add.s32 	%r155, %r86, 16;
	shl.b32 	%r12, %r3, 3;
	mul.wide.s32 	%rd8, %r56, 4;
$L__BB1_4:
	mul.wide.s32 	%rd6, %r156, 4;
	add.s64 	%rd7, %rd1, %rd6;
	ld.global.u32 	%r87, [%rd7];
	st.shared.u32 	[%r155+-16], %r87;
	ld.global.u32 	%r88, [%rd7+4];
	st.shared.u32 	[%r155+-12], %r88;
	ld.global.u32 	%r89, [%rd7+8];
	st.shared.u32 	[%r155+-8], %r89;
	ld.global.u32 	%r90, [%rd7+12];
	st.shared.u32 	[%r155+-4], %r90;
	ld.global.u32 	%r91, [%rd7+16];
	st.shared.u32 	[%r155], %r91;
	ld.global.u32 	%r92, [%rd7+20];
	st.shared.u32 	[%r155+4], %r92;
	ld.global.u32 	%r93, [%rd7+24];
	st.shared.u32 	[%r155+8], %r93;
	ld.global.u32 	%r94, [%rd7+28];
	st.shared.u32 	[%r155+12], %r94;
	add.s64 	%rd9, %rd7, %rd8;
	ld.global.u32 	%r95, [%rd9];
	add.s32 	%r96, %r155, %r10;
	st.shared.u32 	[%r96+-16], %r95;
	ld.global.u32 	%r97, [%rd9+4];
	st.shared.u32 	[%r96+-12], %r97;
	ld.global.u32 	%r98, [%rd9+8];
	st.shared.u32 	[%r96+-8], %r98;
	ld.global.u32 	%r99, [%rd9+12];
	st.shared.u32 	[%r96+-4], %r99;
	ld.global.u32 	%r100, [%rd9+16];
	st.shared.u32 	[%r96], %r100;
	ld.global.u32 	%r101, [%rd9+20];
	st.shared.u32 	[%r96+4], %r101;
	ld.global.u32 	%r102, [%rd9+24];
	st.shared.u32 	[%r96+8], %r102;
	ld.global.u32 	%r103, [%rd9+28];
	st.shared.u32 	[%r96+12], %r103;
	add.s32 	%r157, %r157, 2;
	add.s32 	%r156, %r156, %r9;
	add.s32 	%r155, %r155, %r12;
	setp.ne.s32 	%p3, %r157, 1;
	@%p3 bra 	$L__BB1_4;
$L__BB1_5:
	bar.sync 	0;
	add.s32 	%r105, %r1, -1;
	rem.u32 	%r19, %r105, %r56;
	add.s32 	%r106, %r2, -1;
	rem.u32 	%r107, %r106, %r57;
	mul.lo.s32 	%r20, %r107, %r56;
	add.s32 	%r108, %r20, %r19;
	shl.b32 	%r109, %r108, 2;
	mov.u32 	%r110, shared_source_domain;
	add.s32 	%r111, %r110, %r109;
	ld.shared.u32 	%r21, [%r111];
	setp.eq.s32 	%p4, %r21, 1;
	selp.u32 	%r160, 1, 0, %p4;
	setp.eq.s32 	%p5, %r21, 2;
	selp.u32 	%r161, 1, 0, %p5;
	rem.u32 	%r112, %r2, %r57;
	mul.lo.s32 	%r24, %r112, %r56;
	add.s32 	%r113, %r24, %r19;
	shl.b32 	%r114, %r113, 2;
	add.s32 	%r115, %r110, %r114;
	ld.shared.u32 	%r104, [%r115];
	setp.eq.s32 	%p6, %r104, 1;
	@%p6 bra 	$L__BB1_8;
	setp.ne.s32 	%p7, %r104, 2;
	@%p7 bra 	$L__BB1_9;
	setp.eq.s32 	%p8, %r21, 2;
	selp.b32 	%r161, 2, 1, %p8;
	bra.uni 	$L__BB1_9;
$L__BB1_8:
	setp.eq.s32 	%p9, %r21, 1;
	selp.b32 	%r160, 2, 1, %p9;
$L__BB1_9:
	add.s32 	%r117, %r2, 1;
	rem.u32 	%r118, %r117, %r57;
	mul.lo.s32 	%r29, %r118, %r56;
	add.s32 	%r119, %r29, %r19;
	shl.b32 	%r120, %r119, 2;
	add.s32 	%r122, %r110, %r120;
	ld.shared.u32 	%r116, [%r122];
	setp.eq.s32 	%p10, %r116, 1;
	@%p10 bra 	$L__BB1_12;
	setp.ne.s32 	%p11, %r116, 2;
	@%p11 bra 	$L__BB1_13;
	add.s32 	%r161, %r161, 1;
	bra.uni 	$L__BB1_13;
$L__BB1_12:
	add.s32 	%r160, %r160, 1;
$L__BB1_13:
	rem.u32 	%r34, %r1, %r56;
	add.s32 	%r124, %r20, %r34;
	shl.b32 	%r125, %r124, 2;
	add.s32 	%r127, %r110, %r125;
	ld.shared.u32 	%r123, [%r127];
	setp.eq.s32 	%p12, %r123, 1;
	@%p12 bra 	$L__BB1_16;
	setp.ne.s32 	%p13, %r123, 2;
	@%p13 bra 	$L__BB1_17;
	add.s32 	%r161, %r161, 1;
	bra.uni 	$L__BB1_17;
$L__BB1_16:
	add.s32 	%r160, %r160, 1;
$L__BB1_17:
	add.s32 	%r129, %r29, %r34;
	shl.b32 	%r130, %r129, 2;
	add.s32 	%r132, %r110, %r130;
	ld.shared.u32 	%r128, [%r132];
	setp.eq.s32 	%p14, %r128, 1;
	@%p14 bra 	$L__BB1_20;
	setp.ne.s32 	%p15, %r128, 2;
	@%p15 bra 	$L__BB1_21;
	add.s32 	%r161, %r161, 1;
	bra.uni 	$L__BB1_21;
$L__BB1_20:
	add.s32 	%r160, %r160, 1;
$L__BB1_21:
	add.s32 	%r134, %r1, 1;
	rem.u32 	%r43, %r134, %r56;
	add.s32 	%r135, %r20, %r43;
	shl.b32 	%r136, %r135, 2;
	add.s32 	%r138, %r110, %r136;
	ld.shared.u32 	%r133, [%r138];
	setp.eq.s32 	%p16, %r133, 1;
	@%p16 bra 	$L__BB1_24;
	setp.ne.s32 	%p17, %r133, 2;
	@%p17 bra 	$L__BB1_25;
	add.s32 	%r161, %r161, 1;
	bra.uni 	$L__BB1_25;
$L__BB1_24:
	add.s32 	%r160, %r160, 1;
$L__BB1_25:
	add.s32 	%r140, %r24, %r43;
	shl.b32 	%r141, %r140, 2;
	add.s32 	%r143, %r110, %r141;
	ld.shared.u32 	%r139, [%r143];
	setp.eq.s32 	%p18, %r139, 1;
	@%p18 bra 	$L__BB1_28;
	setp.ne.s32 	%p19, %r139, 2;
	@%p19 bra 	$L__BB1_29;
	add.s32 	%r161, %r161, 1;
	bra.uni 	$L__BB1_29;
$L__BB1_28:
	add.s32 	%r160, %r160, 1;
$L__BB1_29:
	add.s32 	%r145, %r29, %r43;
	shl.b32 	%r146, %r145, 2;
	add.s32 	%r148, %r110, %r146;
	ld.shared.u32 	%r144, [%r148];
	setp.eq.s32 	%p20, %r144, 1;
	@%p20 bra 	$L__BB1_32;
	setp.ne.s32 	%p21, %r144, 2;
	@%p21 bra 	$L__BB1_33;
	add.s32 	%r161, %r161, 1;
	bra.uni 	$L__BB1_33;
$L__BB1_32:
	add.s32 	%r160, %r160, 1;
$L__BB1_33:
	bar.sync 	0;
	add.s32 	%r149, %r160, %r161;
	add.s32 	%r150, %r149, -4;
	setp.lt.u32 	%p22, %r150, -2;
	setp.gt.u32 	%p23, %r161, 1;
	selp.b32 	%r151, 2, 1, %p23;
	selp.b32 	%r152, 0, %r151, %p22;
	cvta.to.global.u64 	%rd10, %rd2;
	bar.sync 	0;
	mad.lo.s32 	%r153, %r56, %r2, %r1;
	mul.wide.s32 	%rd11, %r153, 4;
	add.s64 	%rd12, %rd10, %rd11;
	st.global.u32 	[%rd12], %r152;
	ret;

}


// ===== COMPILED SASS (sm_100) =====

	.target	sm_100

	.elftype	@"ET_EXEC"


//--------------------- .note.nv.tkinfo           --------------------------
	.section	.note.nv.tkinfo,"",@"SHT_NOTE"
	.sectionflags	@"SHF_NOTE_NV_TKINFO"
	.tkinfo
        /*0018*/ 	.word	0x00000002
        /*0030*/ 	.string	""
        /*0030*/ 	.string	"ptxas"
        /*0030*/ 	.string	"Cuda compilation tools, release 13.0, V13.0.88"
        /*0030*/ 	.string	"Build cuda_13.0.r13.0/compiler.36424714_0"
        /*0030*/ 	.string	"-arch sm_100 -m 64 "



//--------------------- .note.nv.cuinfo           --------------------------
	.section	.note.nv.cuinfo,"",@"SHT_NOTE"
	.sectionflags	@"SHF_NOTE_NV_CUINFO"
        /*0018*/ 	.short	0x0002
        /*001a*/ 	.short	0x0064
        /*001c*/ 	.short	0x0082
	.zero		2


//--------------------- .nv.info                  --------------------------
	.section	.nv.info,"",@"SHT_CUDA_INFO"
	.align	4


	//----- nvinfo : EIATTR_REGCOUNT
	.align		4
        /*0000*/ 	.byte	0x04, 0x2f
        /*0002*/ 	.short	(.L_1 - .L_0)
	.align		4
.L_0:
        /*0004*/ 	.word	index@(_Z11init_kernelPii)
        /*0008*/ 	.word	0x00000010


	//----- nvinfo : EIATTR_FRAME_SIZE
	.align		4
.L_1:
        /*000c*/ 	.byte	0x04, 0x11
        /*000e*/ 	.short	(.L_3 - .L_2)
	.align		4
.L_2:
        /*0010*/ 	.word	index@(_Z11init_kernelPii)
        /*0014*/ 	.word	0x00000000


	//----- nvinfo : EIATTR_REGCOUNT
	.align		4
.L_3:
        /*0018*/ 	.byte	0x04, 0x2f
        /*001a*/ 	.short	(.L_5 - .L_4)
	.align		4
.L_4:
        /*001c*/ 	.word	index@(_Z11life_kernelPiS_ii)
        /*0020*/ 	.word	0x00000020


	//----- nvinfo : EIATTR_FRAME_SIZE
	.align		4
.L_5:
        /*0024*/ 	.byte	0x04, 0x11
        /*0026*/ 	.short	(.L_7 - .L_6)
	.align		4
.L_6:
        /*0028*/ 	.word	index@(_Z11life_kernelPiS_ii)
        /*002c*/ 	.word	0x00000000


	//----- nvinfo : EIATTR_MIN_STACK_SIZE
	.align		4
.L_7:
        /*0030*/ 	.byte	0x04, 0x12
        /*0032*/ 	.short	(.L_9 - .L_8)
	.align		4
.L_8:
        /*0034*/ 	.word	index@(_Z11life_kernelPiS_ii)
        /*0038*/ 	.word	0x00000000


	//----- nvinfo : EIATTR_MIN_STACK_SIZE
	.align		4
.L_9:
        /*003c*/ 	.byte	0x04, 0x12
        /*003e*/ 	.short	(.L_11 - .L_10)
	.align		4
.L_10:
        /*0040*/ 	.word	index@(_Z11init_kernelPii)
        /*0044*/ 	.word	0x00000000
.L_11:


//--------------------- .nv.compat                --------------------------
	.section	.nv.compat,"",@"SHT_CUDA_COMPAT_INFO"
	.align	4
        /*0000*/ 	.byte	0x02, 0x09, 0x00, 0x00, 0x02, 0x02, 0x01, 0x00, 0x02, 0x05, 0x05, 0x00, 0x03, 0x07, 0x01, 0x01
        /*0010*/ 	.byte	0x02, 0x03, 0x00, 0x00, 0x02, 0x06, 0x01, 0x00, 0x04, 0x0b, 0x08, 0x00, 0x09, 0x00, 0x00, 0x00
        /*0020*/ 	.byte	0x00, 0x00, 0x00, 0x00


//--------------------- .nv.info._Z11life_kernelPiS_ii --------------------------
	.section	.nv.info._Z11life_kernelPiS_ii,"",@"SHT_CUDA_INFO"
	.sectionflags	@""
	.align	4


	//----- nvinfo : EIATTR_CUDA_API_VERSION
	.align		4
        /*0000*/ 	.byte	0x04, 0x37
        /*0002*/ 	.short	(.L_13 - .L_12)
.L_12:
        /*0004*/ 	.word	0x00000082


	//----- nvinfo : EIATTR_KPARAM_INFO
	.align		4
.L_13:
        /*0008*/ 	.byte	0x04, 0x17
        /*000a*/ 	.short	(.L_15 - .L_14)
.L_14:
        /*000c*/ 	.word	0x00000000
        /*0010*/ 	.short	0x0003
        /*0012*/ 	.short	0x0014
        /*0014*/ 	.byte	0x00, 0xf0, 0x11, 0x00


	//----- nvinfo : EIATTR_KPARAM_INFO
	.align		4
.L_15:
        /*0018*/ 	.byte	0x04, 0x17
        /*001a*/ 	.short	(.L_17 - .L_16)
.L_16:
        /*001c*/ 	.word	0x00000000
        /*0020*/ 	.short	0x0002
        /*0022*/ 	.short	0x0010
        /*0024*/ 	.byte	0x00, 0xf0, 0x11, 0x00


	//----- nvinfo : EIATTR_KPARAM_INFO
	.align		4
.L_17:
        /*0028*/ 	.byte	0x04, 0x17
        /*002a*/ 	.short	(.L_19 - .L_18)
.L_18:
        /*002c*/ 	.word	0x00000000
        /*0030*/ 	.short	0x0001
        /*0032*/ 	.short	0x0008
        /*0034*/ 	.byte	0x00, 0xf5, 0x21, 0x00


	//----- nvinfo : EIATTR_KPARAM_INFO
	.align		4
.L_19:
        /*0038*/ 	.byte	0x04, 0x17
        /*003a*/ 	.short	(.L_21 - .L_20)
.L_20:
        /*003c*/ 	.word	0x00000000
        /*0040*/ 	.short	0x0000
        /*0042*/ 	.short	0x0000
        /*0044*/ 	.byte	0x00, 0xf5, 0x21, 0x00


	//----- nvinfo : EIATTR_SPARSE_MMA_MASK
	.align		4
.L_21:
        /*0048*/ 	.byte	0x03, 0x50
        /*004a*/ 	.short	0x0000


	//----- nvinfo : EIATTR_MAXREG_COUNT
	.align		4
        /*004c*/ 	.byte	0x03, 0x1b
        /*004e*/ 	.short	0x00ff


	//----- nvinfo : EIATTR_NUM_BARRIERS
	.align		4
        /*0050*/ 	.byte	0x02, 0x4c
        /*0052*/ 	.byte	0x01
	.zero		1


	//----- nvinfo : EIATTR_MERCURY_ISA_VERSION
	.align		4
        /*0054*/ 	.byte	0x03, 0x5f
        /*0056*/ 	.short	0x0101


	//----- nvinfo : EIATTR_VRC_CTA_INIT_COUNT
	.align		4
        /*0058*/ 	.byte	0x02, 0x4a
	.zero		1
	.zero		1


	//----- nvinfo : EIATTR_EXIT_INSTR_OFFSETS
	.align		4
        /*005c*/ 	.byte	0x04, 0x1c
        /*005e*/ 	.short	(.L_23 - .L_22)


	//   ....[0]....
.L_22:
        /*0060*/ 	.word	0x000011a0


	//----- nvinfo : EIATTR_CRS_STACK_SIZE
	.align		4
.L_23:
        /*0064*/ 	.byte	0x04, 0x1e
        /*0066*/ 	.short	(.L_25 - .L_24)
.L_24:
        /*0068*/ 	.word	0x00000000


	//----- nvinfo : EIATTR_CBANK_PARAM_SIZE
	.align		4
.L_25:
        /*006c*/ 	.byte	0x03, 0x19
        /*006e*/ 	.short	0x0018


	//----- nvinfo : EIATTR_PARAM_CBANK
	.align		4
        /*0070*/ 	.byte	0x04, 0x0a
        /*0072*/ 	.short	(.L_27 - .L_26)
	.align		4
.L_26:
        /*0074*/ 	.word	index@(.nv.constant0._Z11life_kernelPiS_ii)
        /*0078*/ 	.short	0x0380
        /*007a*/ 	.short	0x0018


	//----- nvinfo : EIATTR_SW_WAR
	.align		4
.L_27:
        /*007c*/ 	.byte	0x04, 0x36
        /*007e*/ 	.short	(.L_29 - .L_28)
.L_28:
        /*0080*/ 	.word	0x00000008
.L_29:


//--------------------- .nv.info._Z11init_kernelPii --------------------------
	.section	.nv.info._Z11init_kernelPii,"",@"SHT_CUDA_INFO"
	.sectionflags	@""
	.align	4


	//----- nvinfo : EIATTR_CUDA_API_VERSION
	.align		4
        /*0000*/ 	.byte	0x04, 0x37
        /*0002*/ 	.short	(.L_31 - .L_30)
.L_30:
        /*0004*/ 	.word	0x00000082


	//----- nvinfo : EIATTR_KPARAM_INFO
	.align		4
.L_31:
        /*0008*/ 	.byte	0x04, 0x17
        /*000a*/ 	.short	(.L_33 - .L_32)
.L_32:
        /*000c*/ 	.word	0x00000000
        /*0010*/ 	.short	0x0001
        /*0012*/ 	.short	0x0008
        /*0014*/ 	.byte	0x00, 0xf0, 0x11, 0x00


	//----- nvinfo : EIATTR_KPARAM_INFO
	.align		4
.L_33:
        /*0018*/ 	.byte	0x04, 0x17
        /*001a*/ 	.short	(.L_35 - .L_34)
.L_34:
        /*001c*/ 	.word	0x00000000
        /*0020*/ 	.short	0x0000
        /*0022*/ 	.short	0x0000
        /*0024*/ 	.byte	0x00, 0xf5, 0x21, 0x00


	//----- nvinfo : EIATTR_SPARSE_MMA_MASK
	.align		4
.L_35:
        /*0028*/ 	.byte	0x03, 0x50
        /*002a*/ 	.short	0x0000


	//----- nvinfo : EIATTR_MAXREG_COUNT
	.align		4
        /*002c*/ 	.byte	0x03, 0x1b
        /*002e*/ 	.short	0x00ff


	//----- nvinfo : EIATTR_NUM_BARRIERS
	.align		4
        /*0030*/ 	.byte	0x02, 0x4c
        /*0032*/ 	.byte	0x01
	.zero		1


	//----- nvinfo : EIATTR_MERCURY_ISA_VERSION
	.align		4
        /*0034*/ 	.byte	0x03, 0x5f
        /*0036*/ 	.short	0x0101


	//----- nvinfo : EIATTR_VRC_CTA_INIT_COUNT
	.align		4
        /*0038*/ 	.byte	0x02, 0x4a
	.zero		1
	.zero		1


	//----- nvinfo : EIATTR_EXIT_INSTR_OFFSETS
	.align		4
        /*003c*/ 	.byte	0x04, 0x1c
        /*003e*/ 	.short	(.L_37 - .L_36)


	//   ....[0]....
.L_36:
        /*0040*/ 	.word	0x000001a0


	//----- nvinfo : EIATTR_CBANK_PARAM_SIZE
	.align		4
.L_37:
        /*0044*/ 	.byte	0x03, 0x19
        /*0046*/ 	.short	0x000c


	//----- nvinfo : EIATTR_PARAM_CBANK
	.align		4
        /*0048*/ 	.byte	0x04, 0x0a
        /*004a*/ 	.short	(.L_39 - .L_38)
	.align		4
.L_38:
        /*004c*/ 	.word	index@(.nv.constant0._Z11init_kernelPii)
        /*0050*/ 	.short	0x0380
        /*0052*/ 	.short	0x000c


	//----- nvinfo : EIATTR_SW_WAR
	.align		4
.L_39:
        /*0054*/ 	.byte	0x04, 0x36
        /*0056*/ 	.short	(.L_41 - .L_40)
.L_40:
        /*0058*/ 	.word	0x00000008
.L_41:


//--------------------- .nv.callgraph             --------------------------
	.section	.nv.callgraph,"",@"SHT_CUDA_CALLGRAPH"
	.align	4
	.sectionentsize	8
	.align		4
        /*0000*/ 	.word	0x00000000
	.align		4
        /*0004*/ 	.word	0xffffffff
	.align		4
        /*0008*/ 	.word	0x00000000
	.align		4
        /*000c*/ 	.word	0xfffffffe
	.align		4
        /*0010*/ 	.word	0x00000000
	.align		4
        /*0014*/ 	.word	0xfffffffd
	.align		4
        /*0018*/ 	.word	0x00000000
	.align		4
        /*001c*/ 	.word	0xfffffffc


//--------------------- .text._Z11life_kernelPiS_ii --------------------------
	.section	.text._Z11life_kernelPiS_ii,"ax",@progbits
	.align	128
        .global         _Z11life_kernelPiS_ii
        .type           _Z11life_kernelPiS_ii,@function
        .size           _Z11life_kernelPiS_ii,(.L_x_28 - _Z11life_kernelPiS_ii)
        .other          _Z11life_kernelPiS_ii,@"STO_CUDA_ENTRY STV_DEFAULT"
_Z11life_kernelPiS_ii:
.text._Z11life_kernelPiS_ii:
[----:B------:R-:W-:Y:S08]  /*0000*/  LDC R1, c[0x0][0x37c] ;  /* 0x0000df00ff017b82 */ /* 0x000ff00000000800 */
[----:B------:R-:W0:Y:S01]  /*0010*/  LDC R9, c[0x0][0x390] ;  /* 0x0000e400ff097b82 */ /* 0x000e220000000800 */
[----:B------:R-:W1:Y:S01]  /*0020*/  LDCU UR8, c[0x0][0x394] ;  /* 0x00007280ff0877ac */ /* 0x000e620008000800 */
[----:B------:R-:W2:Y:S01]  /*0030*/  S2R R6, SR_TID.X ;  /* 0x0000000000067919 */ /* 0x000ea20000002100 */
[----:B------:R-:W-:Y:S01]  /*0040*/  BSSY.RECONVERGENT B0, `(.L_x_0) ;  /* 0x000004a000007945 */ /* 0x000fe20003800200 */
[----:B------:R-:W3:Y:S01]  /*0050*/  LDCU.64 UR6, c[0x0][0x358] ;  /* 0x00006b00ff0677ac */ /* 0x000ee20008000a00 */
[----:B------:R-:W4:Y:S03]  /*0060*/  S2R R11, SR_TID.Y ;  /* 0x00000000000b7919 */ /* 0x000f260000002200 */
[----:B------:R-:W2:Y:S08]  /*0070*/  S2UR UR4, SR_CTAID.X ;  /* 0x00000000000479c3 */ /* 0x000eb00000002500 */
[----:B------:R-:W2:Y:S01]  /*0080*/  LDC R7, c[0x0][0x360] ;  /* 0x0000d800ff077b82 */ /* 0x000ea20000000800 */
[----:B-1----:R-:W1:Y:S07]  /*0090*/  I2F.U32.RP R3, UR8 ;  /* 0x0000000800037d06 */ /* 0x002e6e0008209000 */
[----:B------:R-:W4:Y:S01]  /*00a0*/  S2UR UR5, SR_CTAID.Y ;  /* 0x00000000000579c3 */ /* 0x000f220000002600 */
[----:B0-----:R-:W0:Y:S07]  /*00b0*/  I2F.U32.RP R0, R9 ;  /* 0x0000000900007306 */ /* 0x001e2e0000209000 */
[----:B------:R-:W4:Y:S01]  /*00c0*/  LDC R8, c[0x0][0x364] ;  /* 0x0000d900ff087b82 */ /* 0x000f220000000800 */
[----:B-1----:R-:W1:Y:S01]  /*00d0*/  MUFU.RCP R3, R3 ;  /* 0x0000000300037308 */ /* 0x002e620000001000 */
[----:B--2---:R-:W-:-:S07]  /*00e0*/  IMAD R7, R7, UR4, R6 ;  /* 0x0000000407077c24 */ /* 0x004fce000f8e0206 */
[----:B0-----:R-:W0:Y:S01]  /*00f0*/  MUFU.RCP R0, R0 ;  /* 0x0000000000007308 */ /* 0x001e220000001000 */
[C---:B------:R-:W-:Y:S01]  /*0100*/  VIADD R10, R7.reuse, 0xffffffff ;  /* 0xffffffff070a7836 */ /* 0x040fe20000000000 */
[----:B------:R-:W-:Y:S01]  /*0110*/  ISETP.GT.AND P4, PT, R7, 0x7ffffff8, PT ;  /* 0x7ffffff80700780c */ /* 0x000fe20003f84270 */
[----:B-1----:R-:W-:-:S05]  /*0120*/  VIADD R4, R3, 0xffffffe ;  /* 0x0ffffffe03047836 */ /* 0x002fca0000000000 */
[----:B------:R1:W2:Y:S01]  /*0130*/  F2I.FTZ.U32.TRUNC.NTZ R5, R4 ;  /* 0x0000000400057305 */ /* 0x0002a2000021f000 */
[----:B----4-:R-:W-:Y:S02]  /*0140*/  IMAD R6, R8, UR5, R11 ;  /* 0x0000000508067c24 */ /* 0x010fe4000f8e020b */
[----:B0-----:R-:W-:Y:S02]  /*0150*/  VIADD R2, R0, 0xffffffe ;  /* 0x0ffffffe00027836 */ /* 0x001fe40000000000 */
[----:B------:R-:W-:-:S03]  /*0160*/  VIADD R12, R6, 0xffffffff ;  /* 0xffffffff060c7836 */ /* 0x000fc60000000000 */
[----:B------:R0:W4:Y:S01]  /*0170*/  F2I.FTZ.U32.TRUNC.NTZ R3, R2 ;  /* 0x0000000200037305 */ /* 0x000122000021f000 */
[----:B-1----:R-:W-:Y:S02]  /*0180*/  HFMA2 R4, -RZ, RZ, 0, 0 ;  /* 0x00000000ff047431 */ /* 0x002fe400000001ff */
[----:B--2---:R-:W-:Y:S02]  /*0190*/  IMAD.MOV R13, RZ, RZ, -R5 ;  /* 0x000000ffff0d7224 */ /* 0x004fe400078e0a05 */
[----:B0-----:R-:W-:Y:S02]  /*01a0*/  IMAD.MOV.U32 R2, RZ, RZ, RZ ;  /* 0x000000ffff027224 */ /* 0x001fe400078e00ff */
[----:B------:R-:W-:Y:S02]  /*01b0*/  IMAD R13, R13, UR8, RZ ;  /* 0x000000080d0d7c24 */ /* 0x000fe4000f8e02ff */
[----:B----4-:R-:W-:Y:S02]  /*01c0*/  IMAD.MOV R0, RZ, RZ, -R3 ;  /* 0x000000ffff007224 */ /* 0x010fe400078e0a03 */
[----:B------:R-:W-:Y:S01]  /*01d0*/  IMAD.HI.U32 R11, R5, R13, R4 ;  /* 0x0000000d050b7227 */ /* 0x000fe200078e0004 */
[----:B------:R-:W-:-:S03]  /*01e0*/  VIADDMNMX R4, R7, 0x7, R7, !PT ;  /* 0x0000000707047846 */ /* 0x000fc60007800107 */
[----:B------:R-:W-:Y:S02]  /*01f0*/  IMAD R5, R0, R9, RZ ;  /* 0x0000000900057224 */ /* 0x000fe400078e02ff */
[----:B------:R-:W-:-:S04]  /*0200*/  IMAD.HI.U32 R8, R11, R6, RZ ;  /* 0x000000060b087227 */ /* 0x000fc800078e00ff */
[----:B------:R-:W-:-:S04]  /*0210*/  IMAD.HI.U32 R0, R3, R5, R2 ;  /* 0x0000000503007227 */ /* 0x000fc800078e0002 */
[----:B------:R-:W-:Y:S02]  /*0220*/  IMAD.IADD R2, R4, 0x1, -R7 ;  /* 0x0000000104027824 */ /* 0x000fe400078e0a07 */
[----:B------:R-:W-:-:S03]  /*0230*/  IMAD.HI.U32 R5, R11, R12, RZ ;  /* 0x0000000c0b057227 */ /* 0x000fc600078e00ff */
[----:B------:R-:W-:Y:S01]  /*0240*/  LOP3.LUT R2, R2, 0x1, RZ, 0xc0, !PT ;  /* 0x0000000102027812 */ /* 0x000fe200078ec0ff */
[----:B------:R-:W-:Y:S01]  /*0250*/  IMAD.HI.U32 R3, R0, R10, RZ ;  /* 0x0000000a00037227 */ /* 0x000fe200078e00ff */
[----:B------:R-:W-:Y:S02]  /*0260*/  IADD3 R5, PT, PT, -R5, RZ, RZ ;  /* 0x000000ff05057210 */ /* 0x000fe40007ffe1ff */
[----:B------:R-:W-:Y:S01]  /*0270*/  ISETP.NE.U32.AND P3, PT, R2, 0x1, PT ;  /* 0x000000010200780c */ /* 0x000fe20003f65070 */
[----:B------:R-:W-:Y:S01]  /*0280*/  IMAD.MOV R13, RZ, RZ, -R8 ;  /* 0x000000ffff0d7224 */ /* 0x000fe200078e0a08 */
[----:B------:R-:W-:Y:S01]  /*0290*/  SHF.R.S32.HI R2, RZ, 0x1f, R9 ;  /* 0x0000001fff027819 */ /* 0x000fe20000011409 */
[----:B------:R-:W-:Y:S02]  /*02a0*/  IMAD.MOV R3, RZ, RZ, -R3 ;  /* 0x000000ffff037224 */ /* 0x000fe400078e0a03 */
[----:B------:R-:W-:Y:S01]  /*02b0*/  IMAD R12, R5, UR8, R12 ;  /* 0x00000008050c7c24 */ /* 0x000fe2000f8e020c */
[----:B------:R-:W-:Y:S01]  /*02c0*/  LEA.HI R2, R2, R9, RZ, 0x4 ;  /* 0x0000000902027211 */ /* 0x000fe200078f20ff */
[----:B------:R-:W-:-:S02]  /*02d0*/  IMAD R8, R13, UR8, R6 ;  /* 0x000000080d087c24 */ /* 0x000fc4000f8e0206 */
[----:B------:R-:W-:Y:S01]  /*02e0*/  IMAD R10, R9, R3, R10 ;  /* 0x00000003090a7224 */ /* 0x000fe200078e020a */
[----:B------:R-:W-:Y:S01]  /*02f0*/  ISETP.GE.U32.AND P0, PT, R12, UR8, PT ;  /* 0x000000080c007c0c */ /* 0x000fe2000bf06070 */
[----:B------:R-:W-:Y:S01]  /*0300*/  IMAD.MOV.U32 R3, RZ, RZ, R7 ;  /* 0x000000ffff037224 */ /* 0x000fe200078e0007 */
[----:B------:R-:W-:Y:S02]  /*0310*/  ISETP.GE.U32.AND P1, PT, R8, UR8, PT ;  /* 0x0000000808007c0c */ /* 0x000fe4000bf26070 */
[----:B------:R-:W-:Y:S02]  /*0320*/  ISETP.GE.U32.AND P2, PT, R10, R9, PT ;  /* 0x000000090a00720c */ /* 0x000fe40003f46070 */
[----:B------:R-:W-:Y:S01]  /*0330*/  SHF.R.S32.HI R13, RZ, 0x4, R2 ;  /* 0x00000004ff0d7819 */ /* 0x000fe20000011402 */
[----:B---3--:R-:W-:Y:S10]  /*0340*/  @!P3 BRA `(.L_x_1) ;  /* 0x000000000064b947 */ /* 0x008ff40003800000 */
[----:B------:R-:W0:Y:S01]  /*0350*/  LDC.64 R2, c[0x0][0x380] ;  /* 0x0000e000ff027b82 */ /* 0x000e220000000a00 */
[----:B------:R-:W-:-:S04]  /*0360*/  IMAD R5, R7, R9, R6 ;  /* 0x0000000907057224 */ /* 0x000fc800078e0206 */
[----:B0-----:R-:W-:-:S05]  /*0370*/  IMAD.WIDE R2, R5, 0x4, R2 ;  /* 0x0000000405027825 */ /* 0x001fca00078e0202 */
[----:B------:R-:W2:Y:S04]  /*0380*/  LDG.E R5, desc[UR6][R2.64] ;  /* 0x0000000602057981 */ /* 0x000ea8000c1e1900 */
[----:B------:R-:W3:Y:S04]  /*0390*/  LDG.E R15, desc[UR6][R2.64+0x4] ;  /* 0x00000406020f7981 */ /* 0x000ee8000c1e1900 */
[----:B------:R-:W4:Y:S04]  /*03a0*/  LDG.E R17, desc[UR6][R2.64+0x8] ;  /* 0x0000080602117981 */ /* 0x000f28000c1e1900 */
[----:B------:R-:W5:Y:S04]  /*03b0*/  LDG.E R19, desc[UR6][R2.64+0xc] ;  /* 0x00000c0602137981 */ /* 0x000f68000c1e1900 */
[----:B------:R-:W5:Y:S04]  /*03c0*/  LDG.E R21, desc[UR6][R2.64+0x10] ;  /* 0x0000100602157981 */ /* 0x000f68000c1e1900 */
[----:B------:R-:W5:Y:S04]  /*03d0*/  LDG.E R23, desc[UR6][R2.64+0x14] ;  /* 0x0000140602177981 */ /* 0x000f68000c1e1900 */
[----:B------:R-:W5:Y:S04]  /*03e0*/  LDG.E R25, desc[UR6][R2.64+0x18] ;  /* 0x0000180602197981 */ /* 0x000f68000c1e1900 */
[----:B------:R0:W5:Y:S01]  /*03f0*/  LDG.E R27, desc[UR6][R2.64+0x1c] ;  /* 0x00001c06021b7981 */ /* 0x000162000c1e1900 */
[----:B------:R-:W1:Y:S01]  /*0400*/  S2UR UR5, SR_CgaCtaId ;  /* 0x00000000000579c3 */ /* 0x000e620000008800 */
[----:B------:R-:W-:Y:S01]  /*0410*/  UMOV UR4, 0x400 ;  /* 0x0000040000047882 */ /* 0x000fe20000000000 */
[C---:B------:R-:W-:Y:S01]  /*0420*/  IMAD R14, R7.reuse, R13, R6 ;  /* 0x0000000d070e7224 */ /* 0x040fe200078e0206 */
[----:B0-----:R-:W-:Y:S01]  /*0430*/  IADD3 R3, PT, PT, R7, 0x1, RZ ;  /* 0x0000000107037810 */ /* 0x001fe20007ffe0ff */
[----:B-1----:R-:W-:-:S06]  /*0440*/  ULEA UR4, UR5, UR4, 0x18 ;  /* 0x0000000405047291 */ /* 0x002fcc000f8ec0ff */
[----:B------:R-:W-:-:S05]  /*0450*/  LEA R14, R14, UR4, 0x2 ;  /* 0x000000040e0e7c11 */ /* 0x000fca000f8e10ff */
[----:B--2---:R0:W-:Y:S04]  /*0460*/  STS [R14], R5 ;  /* 0x000000050e007388 */ /* 0x0041e80000000800 */
[----:B---3--:R0:W-:Y:S04]  /*0470*/  STS [R14+0x4], R15 ;  /* 0x0000040f0e007388 */ /* 0x0081e80000000800 */
[----:B----4-:R0:W-:Y:S04]  /*0480*/  STS [R14+0x8], R17 ;  /* 0x000008110e007388 */ /* 0x0101e80000000800 */
[----:B-----5:R0:W-:Y:S04]  /*0490*/  STS [R14+0xc], R19 ;  /* 0x00000c130e007388 */ /* 0x0201e80000000800 */
[----:B------:R0:W-:Y:S04]  /*04a0*/  STS [R14+0x10], R21 ;  /* 0x000010150e007388 */ /* 0x0001e80000000800 */
[----:B------:R0:W-:Y:S04]  /*04b0*/  STS [R14+0x14], R23 ;  /* 0x000014170e007388 */ /* 0x0001e80000000800 */
[----:B------:R0:W-:Y:S04]  /*04c0*/  STS [R14+0x18], R25 ;  /* 0x000018190e007388 */ /* 0x0001e80000000800 */
[----:B------:R0:W-:Y:S02]  /*04d0*/  STS [R14+0x1c], R27 ;  /* 0x00001c1b0e007388 */ /* 0x0001e40000000800 */
.L_x_1:
[----:B------:R-:W-:Y:S05]  /*04e0*/  BSYNC.RECONVERGENT B0 ;  /* 0x0000000000007941 */ /* 0x000fea0003800200 */
.L_x_0:
[----:B------:R-:W-:Y:S04]  /*04f0*/  BSSY.RECONVERGENT B0, `(.L_x_2) ;  /* 0x0000033000007945 */ /* 0x000fe80003800200 */
[----:B------:R-:W-:Y:S05]  /*0500*/  @P4 BRA `(.L_x_3) ;  /* 0x0000000000c44947 */ /* 0x000fea0003800000 */
[----:B------:R-:W1:Y:S01]  /*0510*/  S2UR UR5, SR_CgaCtaId ;  /* 0x00000000000579c3 */ /* 0x000e620000008800 */
[----:B------:R-:W-:Y:S01]  /*0520*/  UMOV UR4, 0x400 ;  /* 0x0000040000047882 */ /* 0x000fe20000000000 */
[----:B------:R-:W-:Y:S02]  /*0530*/  IMAD R2, R13, R3, R6 ;  /* 0x000000030d027224 */ /* 0x000fe400078e0206 */
[C---:B0-----:R-:W-:Y:S02]  /*0540*/  IMAD.IADD R14, R3.reuse, 0x1, -R4 ;  /* 0x00000001030e7824 */ /* 0x041fe400078e0a04 */
[----:B------:R-:W-:Y:S01]  /*0550*/  IMAD R16, R3, R9, R6 ;  /* 0x0000000903107224 */ /* 0x000fe200078e0206 */
[----:B-1----:R-:W-:-:S06]  /*0560*/  ULEA UR4, UR5, UR4, 0x18 ;  /* 0x0000000405047291 */ /* 0x002fcc000f8ec0ff */
[----:B------:R-:W-:-:S05]  /*0570*/  LEA R2, R2, UR4, 0x2 ;  /* 0x0000000402027c11 */ /* 0x000fca000f8e10ff */
[----:B------:R-:W-:-:S07]  /*0580*/  VIADD R18, R2, 0x10 ;  /* 0x0000001002127836 */ /* 0x000fce0000000000 */
.L_x_4:
[----:B-1----:R-:W0:Y:S02]  /*0590*/  LDC.64 R2, c[0x0][0x380] ;  /* 0x0000e000ff027b82 */ /* 0x002e240000000a00 */
[----:B0-----:R-:W-:-:S05]  /*05a0*/  IMAD.WIDE R2, R16, 0x4, R2 ;  /* 0x0000000410027825 */ /* 0x001fca00078e0202 */
[----:B------:R-:W2:Y:S04]  /*05b0*/  LDG.E R25, desc[UR6][R2.64] ;  /* 0x0000000602197981 */ /* 0x000ea8000c1e1900 */
[----:B------:R-:W3:Y:S01]  /*05c0*/  LDG.E R27, desc[UR6][R2.64+0x4] ;  /* 0x00000406021b7981 */ /* 0x000ee2000c1e1900 */
[----:B------:R-:W-:-:S03]  /*05d0*/  IMAD.WIDE R4, R9, 0x4, R2 ;  /* 0x0000000409047825 */ /* 0x000fc600078e0202 */
[----:B------:R-:W4:Y:S04]  /*05e0*/  LDG.E R29, desc[UR6][R2.64+0x8] ;  /* 0x00000806021d7981 */ /* 0x000f28000c1e1900 */
[----:B------:R-:W5:Y:S04]  /*05f0*/  LDG.E R19, desc[UR6][R2.64+0xc] ;  /* 0x00000c0602137981 */ /* 0x000f68000c1e1900 */
[----:B------:R-:W5:Y:S04]  /*0600*/  LDG.E R21, desc[UR6][R2.64+0x10] ;  /* 0x0000100602157981 */ /* 0x000f68000c1e1900 */
[----:B------:R-:W5:Y:S04]  /*0610*/  LDG.E R15, desc[UR6][R2.64+0x14] ;  /* 0x00001406020f7981 */ /* 0x000f68000c1e1900 */
[----:B------:R-:W5:Y:S04]  /*0620*/  LDG.E R17, desc[UR6][R2.64+0x18] ;  /* 0x0000180602117981 */ /* 0x000f68000c1e1900 */
[----:B------:R0:W5:Y:S04]  /*0630*/  LDG.E R23, desc[UR6][R2.64+0x1c] ;  /* 0x00001c0602177981 */ /* 0x000168000c1e1900 */
[----:B------:R-:W5:Y:S04]  /*0640*/  LDG.E R20, desc[UR6][R4.64] ;  /* 0x0000000604147981 */ /* 0x000f68000c1e1900 */
[----:B------:R-:W5:Y:S04]  /*0650*/  LDG.E R22, desc[UR6][R4.64+0x4] ;  /* 0x0000040604167981 */ /* 0x000f68000c1e1900 */
[----:B------:R-:W5:Y:S04]  /*0660*/  LDG.E R24, desc[UR6][R4.64+0x8] ;  /* 0x0000080604187981 */ /* 0x000f68000c1e1900 */
[----:B------:R-:W5:Y:S04]  /*0670*/  LDG.E R26, desc[UR6][R4.64+0xc] ;  /* 0x00000c06041a7981 */ /* 0x000f68000c1e1900 */
[----:B------:R-:W5:Y:S04]  /*0680*/  LDG.E R28, desc[UR6][R4.64+0x10] ;  /* 0x00001006041c7981 */ /* 0x000f68000c1e1900 */
[----:B------:R-:W5:Y:S04]  /*0690*/  LDG.E R2, desc[UR6][R4.64+0x14] ;  /* 0x0000140604027981 */ /* 0x000f68000c1e1900 */
[----:B--2---:R1:W-:Y:S04]  /*06a0*/  STS [R18+-0x10], R25 ;  /* 0xfffff01912007388 */ /* 0x0043e80000000800 */
[----:B---3--:R2:W-:Y:S01]  /*06b0*/  STS [R18+-0xc], R27 ;  /* 0xfffff41b12007388 */ /* 0x0085e20000000800 */
[----:B------:R-:W-:-:S03]  /*06c0*/  IADD3 R14, PT, PT, R14, 0x2, RZ ;  /* 0x000000020e0e7810 */ /* 0x000fc60007ffe0ff */
[----:B----4-:R-:W-:Y:S04]  /*06d0*/  STS [R18+-0x8], R29 ;  /* 0xfffff81d12007388 */ /* 0x010fe80000000800 */
[----:B-1----:R-:W3:Y:S04]  /*06e0*/  LDG.E R25, desc[UR6][R4.64+0x18] ;  /* 0x0000180604197981 */ /* 0x002ee8000c1e1900 */
[----:B--2---:R-:W2:Y:S01]  /*06f0*/  LDG.E R27, desc[UR6][R4.64+0x1c] ;  /* 0x00001c06041b7981 */ /* 0x004ea2000c1e1900 */
[----:B0-----:R-:W-:-:S03]  /*0700*/  IMAD R3, R13, 0x4, R18 ;  /* 0x000000040d037824 */ /* 0x001fc600078e0212 */
[----:B-----5:R-:W-:Y:S04]  /*0710*/  STS [R18+-0x4], R19 ;  /* 0xfffffc1312007388 */ /* 0x020fe80000000800 */
[----:B------:R-:W-:Y:S04]  /*0720*/  STS [R18], R21 ;  /* 0x0000001512007388 */ /* 0x000fe80000000800 */
[----:B------:R-:W-:Y:S04]  /*0730*/  STS [R18+0x4], R15 ;  /* 0x0000040f12007388 */ /* 0x000fe80000000800 */
[----:B------:R-:W-:Y:S04]  /*0740*/  STS [R18+0x8], R17 ;  /* 0x0000081112007388 */ /* 0x000fe80000000800 */
[----:B------:R0:W-:Y:S04]  /*0750*/  STS [R18+0xc], R23 ;  /* 0x00000c1712007388 */ /* 0x0001e80000000800 */
[----:B------:R1:W-:Y:S04]  /*0760*/  STS [R3+-0x10], R20 ;  /* 0xfffff01403007388 */ /* 0x0003e80000000800 */
[----:B------:R1:W-:Y:S04]  /*0770*/  STS [R3+-0xc], R22 ;  /* 0xfffff41603007388 */ /* 0x0003e80000000800 */
[----:B------:R1:W-:Y:S04]  /*0780*/  STS [R3+-0x8], R24 ;  /* 0xfffff81803007388 */ /* 0x0003e80000000800 */
[----:B------:R1:W-:Y:S04]  /*0790*/  STS [R3+-0x4], R26 ;  /* 0xfffffc1a03007388 */ /* 0x0003e80000000800 */
[----:B------:R1:W-:Y:S04]  /*07a0*/  STS [R3], R28 ;  /* 0x0000001c03007388 */ /* 0x0003e80000000800 */
[----:B------:R1:W-:Y:S01]  /*07b0*/  STS [R3+0x4], R2 ;  /* 0x0000040203007388 */ /* 0x0003e20000000800 */
[----:B------:R-:W-:Y:S01]  /*07c0*/  ISETP.NE.AND P3, PT, R14, 0x1, PT ;  /* 0x000000010e00780c */ /* 0x000fe20003f65270 */
[----:B------:R-:W-:-:S02]  /*07d0*/  IMAD R16, R9, 0x2, R16 ;  /* 0x0000000209107824 */ /* 0x000fc400078e0210 */
[----:B0-----:R-:W-:Y:S01]  /*07e0*/  IMAD R18, R13, 0x8, R18 ;  /* 0x000000080d127824 */ /* 0x001fe200078e0212 */
[----:B---3--:R1:W-:Y:S04]  /*07f0*/  STS [R3+0x8], R25 ;  /* 0x0000081903007388 */ /* 0x0083e80000000800 */
[----:B--2---:R1:W-:Y:S05]  /*0800*/  STS [R3+0xc], R27 ;  /* 0x00000c1b03007388 */ /* 0x0043ea0000000800 */
[----:B------:R-:W-:Y:S05]  /*0810*/  @P3 BRA `(.L_x_4) ;  /* 0xfffffffc005c3947 */ /* 0x000fea000383ffff */
.L_x_3:
[----:B------:R-:W-:Y:S05]  /*0820*/  BSYNC.RECONVERGENT B0 ;  /* 0x0000000000007941 */ /* 0x000fea0003800200 */
.L_x_2:
[-C--:B------:R-:W-:Y:S01]  /*0830*/  @P2 IADD3 R10, PT, PT, R10, -R9.reuse, RZ ;  /* 0x800000090a0a2210 */ /* 0x080fe20007ffe0ff */
[----:B------:R-:W-:Y:S01]  /*0840*/  @P1 VIADD R8, R8, -UR8 ;  /* 0x8000000808081c36 */ /* 0x000fe20008000000 */
[----:B------:R-:W2:Y:S01]  /*0850*/  S2UR UR5, SR_CgaCtaId ;  /* 0x00000000000579c3 */ /* 0x000ea20000008800 */
[----:B------:R-:W-:Y:S01]  /*0860*/  @P0 VIADD R12, R12, -UR8 ;  /* 0x800000080c0c0c36 */ /* 0x000fe20008000000 */
[----:B------:R-:W-:-:S06]  /*0870*/  ISETP.GE.U32.AND P2, PT, R10, R9, PT ;  /* 0x000000090a00720c */ /* 0x000fcc0003f46070 */
[----:B------:R-:W-:Y:S01]  /*0880*/  BAR.SYNC.DEFER_BLOCKING 0x0 ;  /* 0x0000000000007b1d */ /* 0x000fe20000010000 */
[----:B------:R-:W-:Y:S02]  /*0890*/  ISETP.GE.U32.AND P4, PT, R8, UR8, PT ;  /* 0x0000000808007c0c */ /* 0x000fe4000bf86070 */
[----:B------:R-:W-:Y:S02]  /*08a0*/  ISETP.GE.U32.AND P3, PT, R12, UR8, PT ;  /* 0x000000080c007c0c */ /* 0x000fe4000bf66070 */
[----:B------:R-:W-:Y:S01]  /*08b0*/  ISETP.NE.U32.AND P1, PT, RZ, UR8, PT ;  /* 0x00000008ff007c0c */ /* 0x000fe2000bf25070 */
[----:B------:R-:W-:Y:S01]  /*08c0*/  UMOV UR4, 0x400 ;  /* 0x0000040000047882 */ /* 0x000fe20000000000 */
[----:B------:R-:W-:Y:S01]  /*08d0*/  LOP3.LUT R13, RZ, UR8, RZ, 0x33, !PT ;  /* 0x00000008ff0d7c12 */ /* 0x000fe2000f8e33ff */
[----:B------:R-:W-:Y:S01]  /*08e0*/  BSSY.RECONVERGENT B0, `(.L_x_5) ;  /* 0x000001d000007945 */ /* 0x000fe20003800200 */
[----:B------:R-:W-:Y:S02]  /*08f0*/  ISETP.NE.U32.AND P0, PT, R9, RZ, PT ;  /* 0x000000ff0900720c */ /* 0x000fe40003f05070 */
[----:B-1----:R-:W-:Y:S01]  /*0900*/  LOP3.LUT R3, RZ, R9, RZ, 0x33, !PT ;  /* 0x00000009ff037212 */ /* 0x002fe200078e33ff */
[----:B------:R-:W-:-:S02]  /*0910*/  @P2 IMAD.IADD R10, R10, 0x1, -R9 ;  /* 0x000000010a0a2824 */ /* 0x000fc400078e0a09 */
[----:B------:R-:W-:Y:S02]  /*0920*/  @P4 IADD3 R8, PT, PT, R8, -UR8, RZ ;  /* 0x8000000808084c10 */ /* 0x000fe4000fffe0ff */
[----:B------:R-:W-:Y:S01]  /*0930*/  @P3 VIADD R12, R12, -UR8 ;  /* 0x800000080c0c3c36 */ /* 0x000fe20008000000 */
[----:B------:R-:W-:Y:S02]  /*0940*/  SEL R10, R3, R10, !P0 ;  /* 0x0000000a030a7207 */ /* 0x000fe40004000000 */
[C---:B------:R-:W-:Y:S01]  /*0950*/  SEL R8, R13.reuse, R8, !P1 ;  /* 0x000000080d087207 */ /* 0x040fe20004800000 */
[----:B--2---:R-:W-:Y:S01]  /*0960*/  ULEA UR4, UR5, UR4, 0x18 ;  /* 0x0000000405047291 */ /* 0x004fe2000f8ec0ff */
[----:B------:R-:W-:-:S03]  /*0970*/  SEL R12, R13, R12, !P1 ;  /* 0x0000000c0d0c7207 */ /* 0x000fc60004800000 */
[-CC-:B0-----:R-:W-:Y:S02]  /*0980*/  IMAD R5, R8, R9.reuse, R10.reuse ;  /* 0x0000000908057224 */ /* 0x181fe400078e020a */
[----:B------:R-:W-:-:S03]  /*0990*/  IMAD R2, R12, R9, R10 ;  /* 0x000000090c027224 */ /* 0x000fc600078e020a */
[----:B------:R-:W-:Y:S02]  /*09a0*/  LEA R14, R5, UR4, 0x2 ;  /* 0x00000004050e7c11 */ /* 0x000fe4000f8e10ff */
[----:B------:R-:W-:-:S04]  /*09b0*/  LEA R4, R2, UR4, 0x2 ;  /* 0x0000000402047c11 */ /* 0x000fc8000f8e10ff */
[----:B------:R-:W0:Y:S04]  /*09c0*/  LDS R14, [R14] ;  /* 0x000000000e0e7984 */ /* 0x000e280000000800 */
[----:B------:R-:W1:Y:S01]  /*09d0*/  LDS R4, [R4] ;  /* 0x0000000004047984 */ /* 0x000e620000000800 */
[----:B0-----:R-:W-:Y:S02]  /*09e0*/  ISETP.NE.AND P4, PT, R14, 0x1, PT ;  /* 0x000000010e00780c */ /* 0x001fe40003f85270 */
[C---:B-1----:R-:W-:Y:S02]  /*09f0*/  ISETP.NE.AND P3, PT, R4.reuse, 0x1, PT ;  /* 0x000000010400780c */ /* 0x042fe40003f65270 */
[----:B------:R-:W-:Y:S02]  /*0a00*/  ISETP.NE.AND P2, PT, R4, 0x2, PT ;  /* 0x000000020400780c */ /* 0x000fe40003f45270 */
[----:B------:R-:W-:-:S02]  /*0a10*/  SEL R5, RZ, 0x1, P3 ;  /* 0x00000001ff057807 */ /* 0x000fc40001800000 */
[----:B------:R-:W-:-:S05]  /*0a20*/  SEL R2, RZ, 0x1, P2 ;  /* 0x00000001ff027807 */ /* 0x000fca0001000000 */
[----:B------:R-:W-:Y:S05]  /*0a30*/  @!P4 BRA `(.L_x_6) ;  /* 0x000000000014c947 */ /* 0x000fea0003800000 */
[----:B------:R-:W-:-:S13]  /*0a40*/  ISETP.NE.AND P3, PT, R14, 0x2, PT ;  /* 0x000000020e00780c */ /* 0x000fda0003f65270 */
[----:B------:R-:W-:Y:S05]  /*0a50*/  @P3 BRA `(.L_x_7) ;  /* 0x0000000000143947 */ /* 0x000fea0003800000 */
[----:B------:R-:W-:-:S05]  /*0a60*/  IMAD.MOV.U32 R2, RZ, RZ, 0x2 ;  /* 0x00000002ff027424 */ /* 0x000fca00078e00ff */
[----:B------:R-:W-:Y:S01]  /*0a70*/  SEL R2, R2, 0x1, !P2 ;  /* 0x0000000102027807 */ /* 0x000fe20005000000 */
[----:B------:R-:W-:Y:S06]  /*0a80*/  BRA `(.L_x_7) ;  /* 0x0000000000087947 */ /* 0x000fec0003800000 */
.L_x_6:
[----:B------:R-:W-:-:S05]  /*0a90*/  IMAD.MOV.U32 R5, RZ, RZ, 0x2 ;  /* 0x00000002ff057424 */ /* 0x000fca00078e00ff */
[----:B------:R-:W-:-:S07]  /*0aa0*/  SEL R5, R5, 0x1, !P3 ;  /* 0x0000000105057807 */ /* 0x000fce0005800000 */
.L_x_7:
[----:B------:R-:W-:Y:S05]  /*0ab0*/  BSYNC.RECONVERGENT B0 ;  /* 0x0000000000007941 */ /* 0x000fea0003800200 */
.L_x_5:
[----:B------:R-:W-:Y:S01]  /*0ac0*/  VIADD R4, R6, 0x1 ;  /* 0x0000000106047836 */ /* 0x000fe20000000000 */
[----:B------:R-:W-:Y:S03]  /*0ad0*/  BSSY.RECONVERGENT B0, `(.L_x_8) ;  /* 0x0000013000007945 */ /* 0x000fe60003800200 */
[----:B------:R-:W-:-:S05]  /*0ae0*/  IMAD.HI.U32 R11, R11, R4, RZ ;  /* 0x000000040b0b7227 */ /* 0x000fca00078e00ff */
[----:B------:R-:W-:-:S05]  /*0af0*/  IADD3 R11, PT, PT, -R11, RZ, RZ ;  /* 0x000000ff0b0b7210 */ /* 0x000fca0007ffe1ff */
[----:B------:R-:W-:-:S05]  /*0b00*/  IMAD R4, R11, UR8, R4 ;  /* 0x000000080b047c24 */ /* 0x000fca000f8e0204 */
[----:B------:R-:W-:-:S13]  /*0b10*/  ISETP.GE.U32.AND P2, PT, R4, UR8, PT ;  /* 0x0000000804007c0c */ /* 0x000fda000bf46070 */
[----:B------:R-:W-:-:S05]  /*0b20*/  @P2 VIADD R4, R4, -UR8 ;  /* 0x8000000804042c36 */ /* 0x000fca0008000000 */
[----:B------:R-:W-:-:S13]  /*0b30*/  ISETP.GE.U32.AND P2, PT, R4, UR8, PT ;  /* 0x0000000804007c0c */ /* 0x000fda000bf46070 */
[----:B------:R-:W-:-:S05]  /*0b40*/  @P2 VIADD R4, R4, -UR8 ;  /* 0x8000000804042c36 */ /* 0x000fca0008000000 */
[----:B------:R-:W-:-:S05]  /*0b50*/  SEL R4, R13, R4, !P1 ;  /* 0x000000040d047207 */ /* 0x000fca0004800000 */
[----:B------:R-:W-:-:S05]  /*0b60*/  IMAD R10, R4, R9, R10 ;  /* 0x00000009040a7224 */ /* 0x000fca00078e020a */
[----:B------:R-:W-:-:S06]  /*0b70*/  LEA R10, R10, UR4, 0x2 ;  /* 0x000000040a0a7c11 */ /* 0x000fcc000f8e10ff */
[----:B------:R-:W0:Y:S02]  /*0b80*/  LDS R10, [R10] ;  /* 0x000000000a0a7984 */ /* 0x000e240000000800 */
[----:B0-----:R-:W-:-:S13]  /*0b90*/  ISETP.NE.AND P1, PT, R10, 0x1, PT ;  /* 0x000000010a00780c */ /* 0x001fda0003f25270 */
[----:B------:R-:W-:Y:S05]  /*0ba0*/  @!P1 BRA `(.L_x_9) ;  /* 0x0000000000109947 */ /* 0x000fea0003800000 */
[----:B------:R-:W-:-:S13]  /*0bb0*/  ISETP.NE.AND P1, PT, R10, 0x2, PT ;  /* 0x000000020a00780c */ /* 0x000fda0003f25270 */
[----:B------:R-:W-:Y:S05]  /*0bc0*/  @P1 BRA `(.L_x_10) ;  /* 0x00000000000c1947 */ /* 0x000fea0003800000 */
[----:B------:R-:W-:Y:S01]  /*0bd0*/  VIADD R2, R2, 0x1 ;  /* 0x0000000102027836 */ /* 0x000fe20000000000 */
[----:B------:R-:W-:Y:S06]  /*0be0*/  BRA `(.L_x_10) ;  /* 0x0000000000047947 */ /* 0x000fec0003800000 */
.L_x_9:
[----:B------:R-:W-:-:S07]  /*0bf0*/  IADD3 R5, PT, PT, R5, 0x1, RZ ;  /* 0x0000000105057810 */ /* 0x000fce0007ffe0ff */
.L_x_10:
[----:B------:R-:W-:Y:S05]  /*0c00*/  BSYNC.RECONVERGENT B0 ;  /* 0x0000000000007941 */ /* 0x000fea0003800200 */
.L_x_8:
[----:B------:R-:W-:Y:S01]  /*0c10*/  IMAD.HI.U32 R10, R0, R7, RZ ;  /* 0x00000007000a7227 */ /* 0x000fe200078e00ff */
[----:B------:R-:W-:Y:S03]  /*0c20*/  BSSY.RECONVERGENT B0, `(.L_x_11) ;  /* 0x0000012000007945 */ /* 0x000fe60003800200 */
[----:B------:R-:W-:-:S04]  /*0c30*/  IMAD.MOV R10, RZ, RZ, -R10 ;  /* 0x000000ffff0a7224 */ /* 0x000fc800078e0a0a */
[----:B------:R-:W-:-:S05]  /*0c40*/  IMAD R10, R9, R10, R7 ;  /* 0x0000000a090a7224 */ /* 0x000fca00078e0207 */
[----:B------:R-:W-:-:S13]  /*0c50*/  ISETP.GE.U32.AND P1, PT, R10, R9, PT ;  /* 0x000000090a00720c */ /* 0x000fda0003f26070 */
[----:B------:R-:W-:-:S05]  /*0c60*/  @P1 IMAD.IADD R10, R10, 0x1, -R9 ;  /* 0x000000010a0a1824 */ /* 0x000fca00078e0a09 */
[----:B------:R-:W-:-:S13]  /*0c70*/  ISETP.GE.U32.AND P1, PT, R10, R9, PT ;  /* 0x000000090a00720c */ /* 0x000fda0003f26070 */
[----:B------:R-:W-:-:S05]  /*0c80*/  @P1 IMAD.IADD R10, R10, 0x1, -R9 ;  /* 0x000000010a0a1824 */ /* 0x000fca00078e0a09 */
        /* <DEDUP_REMOVED lines=8> */
[----:B------:R-:W-:Y:S01]  /*0d10*/  IADD3 R2, PT, PT, R2, 0x1, RZ ;  /* 0x0000000102027810 */ /* 0x000fe20007ffe0ff */
[----:B------:R-:W-:Y:S06]  /*0d20*/  BRA `(.L_x_13) ;  /* 0x0000000000047947 */ /* 0x000fec0003800000 */
.L_x_12:
[----:B------:R-:W-:-:S07]  /*0d30*/  VIADD R5, R5, 0x1 ;  /* 0x0000000105057836 */ /* 0x000fce0000000000 */
.L_x_13:
[----:B------:R-:W-:Y:S05]  /*0d40*/  BSYNC.RECONVERGENT B0 ;  /* 0x0000000000007941 */ /* 0x000fea0003800200 */
.L_x_11:
[----:B------:R-:W-:Y:S01]  /*0d50*/  IMAD R10, R4, R9, R10 ;  /* 0x00000009040a7224 */ /* 0x000fe200078e020a */
[----:B------:R-:W-:Y:S04]  /*0d60*/  BSSY.RECONVERGENT B0, `(.L_x_14) ;  /* 0x000000a000007945 */ /* 0x000fe80003800200 */
        /* <DEDUP_REMOVED lines=8> */
.L_x_15:
[----:B------:R-:W-:-:S07]  /*0df0*/  VIADD R5, R5, 0x1 ;  /* 0x0000000105057836 */ /* 0x000fce0000000000 */
.L_x_16:
[----:B------:R-:W-:Y:S05]  /*0e00*/  BSYNC.RECONVERGENT B0 ;  /* 0x0000000000007941 */ /* 0x000fea0003800200 */
.L_x_14:
[----:B------:R-:W-:Y:S01]  /*0e10*/  IADD3 R11, PT, PT, R7, 0x1, RZ ;  /* 0x00000001070b7810 */ /* 0x000fe20007ffe0ff */
[----:B------:R-:W-:Y:S04]  /*0e20*/  BSSY.RECONVERGENT B0, `(.L_x_17) ;  /* 0x0000013000007945 */ /* 0x000fe80003800200 */
[----:B------:R-:W-:-:S04]  /*0e30*/  IMAD.HI.U32 R0, R0, R11, RZ ;  /* 0x0000000b00007227 */ /* 0x000fc800078e00ff */
        /* <DEDUP_REMOVED lines=16> */
.L_x_18:
[----:B------:R-:W-:-:S07]  /*0f40*/  VIADD R5, R5, 0x1 ;  /* 0x0000000105057836 */ /* 0x000fce0000000000 */
.L_x_19:
[----:B------:R-:W-:Y:S05]  /*0f50*/  BSYNC.RECONVERGENT B0 ;  /* 0x0000000000007941 */ /* 0x000fea0003800200 */
.L_x_17:
        /* <DEDUP_REMOVED lines=10> */
.L_x_21:
[----:B------:R-:W-:-:S07]  /*1000*/  VIADD R5, R5, 0x1 ;  /* 0x0000000105057836 */ /* 0x000fce0000000000 */
.L_x_22:
[----:B------:R-:W-:Y:S05]  /*1010*/  BSYNC.RECONVERGENT B0 ;  /* 0x0000000000007941 */ /* 0x000fea0003800200 */
.L_x_20:
        /* <DEDUP_REMOVED lines=10> */
.L_x_24:
[----:B------:R-:W-:-:S07]  /*10c0*/  VIADD R5, R5, 0x1 ;  /* 0x0000000105057836 */ /* 0x000fce0000000000 */
.L_x_25:
[----:B------:R-:W-:Y:S05]  /*10d0*/  BSYNC.RECONVERGENT B0 ;  /* 0x0000000000007941 */ /* 0x000fea0003800200 */
.L_x_23:
[----:B------:R-:W-:Y:S01]  /*10e0*/  BAR.SYNC.DEFER_BLOCKING 0x0 ;  /* 0x0000000000007b1d */ /* 0x000fe20000010000 */
[----:B------:R-:W-:Y:S01]  /*10f0*/  IMAD.MOV.U32 R0, RZ, RZ, 0x2 ;  /* 0x00000002ff007424 */ /* 0x000fe200078e00ff */
[----:B------:R-:W-:Y:S01]  /*1100*/  IADD3 R5, PT, PT, R5, -0x4, R2 ;  /* 0xfffffffc05057810 */ /* 0x000fe20007ffe002 */
[----:B------:R-:W-:-:S05]  /*1110*/  IMAD R3, R6, R9, R7 ;  /* 0x0000000906037224 */ /* 0x000fca00078e0207 */
[----:B------:R-:W-:Y:S01]  /*1120*/  BAR.SYNC.DEFER_BLOCKING 0x0 ;  /* 0x0000000000007b1d */ /* 0x000fe20000010000 */
[----:B------:R-:W-:Y:S02]  /*1130*/  ISETP.GT.U32.AND P0, PT, R2, 0x1, PT ;  /* 0x000000010200780c */ /* 0x000fe40003f04070 */
[----:B------:R-:W-:Y:S02]  /*1140*/  ISETP.GE.U32.AND P1, PT, R5, -0x2, PT ;  /* 0xfffffffe0500780c */ /* 0x000fe40003f26070 */
[----:B------:R-:W-:-:S03]  /*1150*/  SEL R0, R0, 0x1, P0 ;  /* 0x0000000100007807 */ /* 0x000fc60000000000 */
[----:B------:R-:W0:Y:S01]  /*1160*/  LDC.64 R10, c[0x0][0x388] ;  /* 0x0000e200ff0a7b82 */ /* 0x000e220000000a00 */
[----:B------:R-:W-:Y:S01]  /*1170*/  SEL R5, R0, RZ, P1 ;  /* 0x000000ff00057207 */ /* 0x000fe20000800000 */
[----:B0-----:R-:W-:-:S05]  /*1180*/  IMAD.WIDE R2, R3, 0x4, R10 ;  /* 0x0000000403027825 */ /* 0x001fca00078e020a */
[----:B------:R-:W-:Y:S01]  /*1190*/  STG.E desc[UR6][R2.64], R5 ;  /* 0x0000000502007986 */ /* 0x000fe2000c101906 */
[----:B------:R-:W-:Y:S05]  /*11a0*/  EXIT ;  /* 0x000000000000794d */ /* 0x000fea0003800000 */
.L_x_26:
[----:B------:R-:W-:-:S00]  /*11b0*/  BRA `(.L_x_26) ;  /* 0xfffffffc00fc7947 */ /* 0x000fc0000383ffff */
[----:B------:R-:W-:-:S00]  /*11c0*/  NOP ;  /* 0x0000000000007918 */ /* 0x000fc00000000000 */
        /* <DEDUP_REMOVED lines=11> */
.L_x_28:


//--------------------- .text._Z11init_kernelPii  --------------------------
	.section	.text._Z11init_kernelPii,"ax",@progbits
	.align	128
        .global         _Z11init_kernelPii
        .type           _Z11init_kernelPii,@function
        .size           _Z11init_kernelPii,(.L_x_29 - _Z11init_kernelPii)
        .other          _Z11init_kernelPii,@"STO_CUDA_ENTRY STV_DEFAULT"
_Z11init_kernelPii:
.text._Z11init_kernelPii:
[----:B------:R-:W-:Y:S01]  /*0000*/  LDC R1, c[0x0][0x37c] ;  /* 0x0000df00ff017b82 */ /* 0x000fe20000000800 */
[----:B------:R-:W0:Y:S01]  /*0010*/  S2R R11, SR_TID.Y ;  /* 0x00000000000b7919 */ /* 0x000e220000002200 */
[----:B------:R-:W-:Y:S01]  /*0020*/  HFMA2 R2, -RZ, RZ, 1.107421875, -15096 ;  /* 0x3c6ef35fff027431 */ /* 0x000fe200000001ff */
[----:B------:R-:W-:Y:S01]  /*0030*/  MOV R3, 0x0 ;  /* 0x0000000000037802 */ /* 0x000fe20000000f00 */
[----:B------:R-:W1:Y:S01]  /*0040*/  LDCU UR6, c[0x0][0x364] ;  /* 0x00006c80ff0677ac */ /* 0x000e620008000800 */
[----:B------:R-:W0:Y:S03]  /*0050*/  S2R R10, SR_CTAID.X ;  /* 0x00000000000a7919 */ /* 0x000e260000002500 */
[----:B------:R-:W2:Y:S01]  /*0060*/  LDC.64 R8, c[0x0][0x380] ;  /* 0x0000e000ff087b82 */ /* 0x000ea20000000a00 */
[----:B------:R-:W3:Y:S01]  /*0070*/  LDCU UR7, c[0x0][0x360] ;  /* 0x00006c00ff0777ac */ /* 0x000ee20008000800 */
[----:B------:R-:W0:Y:S01]  /*0080*/  S2R R13, SR_TID.X ;  /* 0x00000000000d7919 */ /* 0x000e220000002100 */
[----:B------:R-:W4:Y:S01]  /*0090*/  LDCU UR8, c[0x0][0x388] ;  /* 0x00007100ff0877ac */ /* 0x000f220008000800 */
[----:B------:R-:W1:Y:S01]  /*00a0*/  S2R R0, SR_CTAID.Y ;  /* 0x0000000000007919 */ /* 0x000e620000002600 */
[----:B------:R-:W5:Y:S01]  /*00b0*/  LDCU.64 UR4, c[0x0][0x358] ;  /* 0x00006b00ff0477ac */ /* 0x000f620008000a00 */
[--C-:B0-----:R-:W-:Y:S01]  /*00c0*/  IADD3 R5, PT, PT, R13, R10, R11.reuse ;  /* 0x0000000a0d057210 */ /* 0x101fe20007ffe00b */
[----:B-1----:R-:W-:-:S04]  /*00d0*/  IMAD R0, R0, UR6, R11 ;  /* 0x0000000600007c24 */ /* 0x002fc8000f8e020b */
[----:B------:R-:W-:-:S04]  /*00e0*/  IMAD.WIDE.U32 R2, R5, 0x19660d, R2 ;  /* 0x0019660d05027825 */ /* 0x000fc800078e0002 */
[----:B---3--:R-:W-:Y:S02]  /*00f0*/  IMAD R11, R10, UR7, R13 ;  /* 0x000000070a0b7c24 */ /* 0x008fe4000f8e020d */
[----:B------:R-:W-:-:S04]  /*0100*/  IMAD.WIDE.U32 R6, R3, 0x55555556, RZ ;  /* 0x5555555603067825 */ /* 0x000fc800078e00ff */
[----:B------:R-:W-:-:S04]  /*0110*/  IMAD.WIDE.U32 R4, R2, 0x55555556, RZ ;  /* 0x5555555602047825 */ /* 0x000fc800078e00ff */
[----:B------:R-:W-:-:S03]  /*0120*/  IMAD.WIDE.U32 R6, R2, 0x55555555, R6 ;  /* 0x5555555502067825 */ /* 0x000fc600078e0006 */
[----:B------:R-:W-:Y:S01]  /*0130*/  IADD3 RZ, P0, PT, R5, R6, RZ ;  /* 0x0000000605ff7210 */ /* 0x000fe20007f1e0ff */
[----:B----4-:R-:W-:-:S04]  /*0140*/  IMAD R5, R0, UR8, R11 ;  /* 0x0000000800057c24 */ /* 0x010fc8000f8e020b */
[----:B------:R-:W-:Y:S02]  /*0150*/  IMAD.X R7, R3, 0x55555555, R7, P0 ;  /* 0x5555555503077824 */ /* 0x000fe400000e0607 */
[----:B--2---:R-:W-:-:S04]  /*0160*/  IMAD.WIDE R4, R5, 0x4, R8 ;  /* 0x0000000405047825 */ /* 0x004fc800078e0208 */
[----:B------:R-:W-:-:S05]  /*0170*/  IMAD R7, R7, -0x3, R2 ;  /* 0xfffffffd07077824 */ /* 0x000fca00078e0202 */
[----:B-----5:R-:W-:Y:S01]  /*0180*/  STG.E desc[UR4][R4.64], R7 ;  /* 0x0000000704007986 */ /* 0x020fe2000c101904 */
[----:B------:R-:W-:Y:S06]  /*0190*/  BAR.SYNC.DEFER_BLOCKING 0x0 ;  /* 0x0000000000007b1d */ /* 0x000fec0000010000 */
[----:B------:R-:W-:Y:S05]  /*01a0*/  EXIT ;  /* 0x000000000000794d */ /* 0x000fea0003800000 */
.L_x_27:
        /* <DEDUP_REMOVED lines=13> */
.L_x_29:


//--------------------- .nv.shared._Z11life_kernelPiS_ii --------------------------
	.section	.nv.shared._Z11life_kernelPiS_ii,"aw",@nobits
	.sectionflags	@""
	.align	16
	.zero		1024


//--------------------- .nv.shared.reserved.0     --------------------------
	.section	.nv.shared.reserved.0,"aw",@nobits
	.weak		__nv_reservedSMEM_offset_0_alias
	.size		__nv_reservedSMEM_offset_0_alias, 0, 64
	.other		__nv_reservedSMEM_offset_0_alias,@"STO_CUDA_RESERVED_SHARED STV_DEFAULT"
__nv_reservedSMEM_offset_0_alias:
	.zero		0
	.zero		64


//--------------------- .nv.shared._Z11init_kernelPii --------------------------
	.section	.nv.shared._Z11init_kernelPii,"aw",@nobits
	.sectionflags	@""
	.align	16
	.zero		1024


//--------------------- .nv.constant0._Z11life_kernelPiS_ii --------------------------
	.section	.nv.constant0._Z11life_kernelPiS_ii,"a",@progbits
	.sectionflags	@""
	.align	4
.nv.constant0._Z11life_kernelPiS_ii:
	.zero		920


//--------------------- .nv.constant0._Z11init_kernelPii --------------------------
	.section	.nv.constant0._Z11init_kernelPii,"a",@progbits
	.sectionflags	@""
	.align	4
.nv.constant0._Z11init_kernelPii:
	.zero		908


//--------------------- SYMBOLS --------------------------

	.type		.nv.reservedSmem.offset0,@object
	.size		.nv.reservedSmem.offset0,0x4
	.type		.nv.reservedSmem.cap,@object
	.size		.nv.reservedSmem.cap,0x4
